//
// Generated by NVIDIA NVVM Compiler
//
// Compiler Build ID: CL-36424714
// Cuda compilation tools, release 13.0, V13.0.88
// Based on NVVM 20.0.0
//

.version 9.0
.target sm_100
.address_size 64

	// .globl	_Z11print_arrayPii
.extern .func  (.param .b32 func_retval0) vprintf
(
	.param .b64 vprintf_param_0,
	.param .b64 vprintf_param_1
)
;
.global .align 1 .b8 $str[41] = {116, 104, 114, 101, 97, 100, 32, 37, 100, 44, 32, 98, 108, 111, 99, 107, 32, 37, 100, 44, 32, 105, 110, 100, 101, 120, 32, 37, 100, 44, 32, 118, 97, 108, 117, 101, 32, 37, 100, 10};

.visible .entry _Z11print_arrayPii(
	.param .u64 .ptr .align 1 _Z11print_arrayPii_param_0,
	.param .u32 _Z11print_arrayPii_param_1
)
{
	.local .align 16 .b8 	__local_depot0[16];
	.reg .b64 	%SP;
	.reg .b64 	%SPL;
	.reg .pred 	%p<2>;
	.reg .b32 	%r<9>;
	.reg .b64 	%rd<9>;

	mov.u64 	%SPL, __local_depot0;
	cvta.local.u64 	%SP, %SPL;
	ld.param.u64 	%rd1, [_Z11print_arrayPii_param_0];
	ld.param.u32 	%r4, [_Z11print_arrayPii_param_1];
	mov.u32 	%r1, %tid.x;
	mov.u32 	%r2, %ctaid.x;
	mov.u32 	%r5, %ntid.x;
	mad.lo.s32 	%r3, %r2, %r5, %r1;
	setp.ge.s32 	%p1, %r3, %r4;
	@%p1 bra 	$L__BB0_2;
	add.u64 	%rd2, %SP, 0;
	add.u64 	%rd3, %SPL, 0;
	cvta.to.global.u64 	%rd4, %rd1;
	mul.wide.s32 	%rd5, %r3, 4;
	add.s64 	%rd6, %rd4, %rd5;
	ld.global.u32 	%r6, [%rd6];
	st.local.v4.u32 	[%rd3], {%r1, %r2, %r3, %r6};
	mov.u64 	%rd7, $str;
	cvta.global.u64 	%rd8, %rd7;
	{ // callseq 0, 0
	.param .b64 param0;
	st.param.b64 	[param0], %rd8;
	.param .b64 param1;
	st.param.b64 	[param1], %rd2;
	.param .b32 retval0;
	call.uni (retval0), 
	vprintf, 
	(
	param0, 
	param1
	);
	ld.param.b32 	%r7, [retval0];
	} // callseq 0
$L__BB0_2:
	ret;

}


// ===== COMPILED SASS (sm_100) =====

	.target	sm_100

	.elftype	@"ET_EXEC"


//--------------------- .note.nv.tkinfo           --------------------------
	.section	.note.nv.tkinfo,"",@"SHT_NOTE"
	.sectionflags	@"SHF_NOTE_NV_TKINFO"
	.tkinfo
        /*0018*/ 	.word	0x00000002
        /*0030*/ 	.string	""
        /*0030*/ 	.string	"ptxas"
        /*0030*/ 	.string	"Cuda compilation tools, release 13.0, V13.0.88"
        /*0030*/ 	.string	"Build cuda_13.0.r13.0/compiler.36424714_0"
        /*0030*/ 	.string	"-arch sm_100 -m 64 "



//--------------------- .note.nv.cuinfo           --------------------------
	.section	.note.nv.cuinfo,"",@"SHT_NOTE"
	.sectionflags	@"SHF_NOTE_NV_CUINFO"
        /*0018*/ 	.short	0x0002
        /*001a*/ 	.short	0x0064
        /*001c*/ 	.short	0x0082
	.zero		2


//--------------------- .nv.info                  --------------------------
	.section	.nv.info,"",@"SHT_CUDA_INFO"
	.align	4


	//----- nvinfo : EIATTR_REGCOUNT
	.align		4
        /*0000*/ 	.byte	0x04, 0x2f
        /*0002*/ 	.short	(.L_2 - .L_1)
	.align		4
.L_1:
        /*0004*/ 	.word	index@(_Z11print_arrayPii)
        /*0008*/ 	.word	0x00000018


	//----- nvinfo : EIATTR_FRAME_SIZE
	.align		4
.L_2:
        /*000c*/ 	.byte	0x04, 0x11
        /*000e*/ 	.short	(.L_4 - .L_3)
	.align		4
.L_3:
        /*0010*/ 	.word	index@(_Z11print_arrayPii)
        /*0014*/ 	.word	0x00000010


	//----- nvinfo : EIATTR_MIN_STACK_SIZE
	.align		4
.L_4:
        /*0018*/ 	.byte	0x04, 0x12
        /*001a*/ 	.short	(.L_6 - .L_5)
	.align		4
.L_5:
        /*001c*/ 	.word	index@(_Z11print_arrayPii)
        /*0020*/ 	.word	0x00000010
.L_6:


//--------------------- .nv.compat                --------------------------
	.section	.nv.compat,"",@"SHT_CUDA_COMPAT_INFO"
	.align	4
        /*0000*/ 	.byte	0x02, 0x09, 0x00, 0x00, 0x02, 0x02, 0x01, 0x00, 0x02, 0x05, 0x05, 0x00, 0x03, 0x07, 0x01, 0x01
        /*0010*/ 	.byte	0x02, 0x03, 0x00, 0x00, 0x02, 0x06, 0x01, 0x00, 0x04, 0x0b, 0x08, 0x00, 0x09, 0x00, 0x00, 0x00
        /*0020*/ 	.byte	0x00, 0x00, 0x00, 0x00


//--------------------- .nv.info._Z11print_arrayPii --------------------------
	.section	.nv.info._Z11print_arrayPii,"",@"SHT_CUDA_INFO"
	.sectionflags	@""
	.align	4


	//----- nvinfo : EIATTR_CUDA_API_VERSION
	.align		4
        /*0000*/ 	.byte	0x04, 0x37
        /*0002*/ 	.short	(.L_8 - .L_7)
.L_7:
        /*0004*/ 	.word	0x00000082


	//----- nvinfo : EIATTR_KPARAM_INFO
	.align		4
.L_8:
        /*0008*/ 	.byte	0x04, 0x17
        /*000a*/ 	.short	(.L_10 - .L_9)
.L_9:
        /*000c*/ 	.word	0x00000000
        /*0010*/ 	.short	0x0001
        /*0012*/ 	.short	0x0008
        /*0014*/ 	.byte	0x00, 0xf0, 0x11, 0x00


	//----- nvinfo : EIATTR_KPARAM_INFO
	.align		4
.L_10:
        /*0018*/ 	.byte	0x04, 0x17
        /*001a*/ 	.short	(.L_12 - .L_11)
.L_11:
        /*001c*/ 	.word	0x00000000
        /*0020*/ 	.short	0x0000
        /*0022*/ 	.short	0x0000
        /*0024*/ 	.byte	0x00, 0xf5, 0x21, 0x00


	//----- nvinfo : EIATTR_SPARSE_MMA_MASK
	.align		4
.L_12:
        /*0028*/ 	.byte	0x03, 0x50
        /*002a*/ 	.short	0x0000


	//----- nvinfo : EIATTR_MAXREG_COUNT
	.align		4
        /*002c*/ 	.byte	0x03, 0x1b
        /*002e*/ 	.short	0x00ff


	//----- nvinfo : EIATTR_EXTERNS
	.align		4
        /*0030*/ 	.byte	0x04, 0x0f
        /*0032*/ 	.short	(.L_14 - .L_13)


	//   ....[0]....
	.align		4
.L_13:
        /*0034*/ 	.word	index@(vprintf)


	//----- nvinfo : EIATTR_MERCURY_ISA_VERSION
	.align		4
.L_14:
        /*0038*/ 	.byte	0x03, 0x5f
        /*003a*/ 	.short	0x0101


	//----- nvinfo : EIATTR_VRC_CTA_INIT_COUNT
	.align		4
        /*003c*/ 	.byte	0x02, 0x4a
	.zero		1
	.zero		1


	//----- nvinfo : EIATTR_SYSCALL_OFFSETS
	.align		4
        /*0040*/ 	.byte	0x04, 0x46
        /*0042*/ 	.short	(.L_16 - .L_15)


	//   ....[0]....
.L_15:
        /*0044*/ 	.word	0x00000180


	//----- nvinfo : EIATTR_EXIT_INSTR_OFFSETS
	.align		4
.L_16:
        /*0048*/ 	.byte	0x04, 0x1c
        /*004a*/ 	.short	(.L_18 - .L_17)


	//   ....[0]....
.L_17:
        /*004c*/ 	.word	0x000000c0


	//   ....[1]....
        /*0050*/ 	.word	0x00000190


	//----- nvinfo : EIATTR_CRS_STACK_SIZE
	.align		4
.L_18:
        /*0054*/ 	.byte	0x04, 0x1e
        /*0056*/ 	.short	(.L_20 - .L_19)
.L_19:
        /*0058*/ 	.word	0x00000000


	//----- nvinfo : EIATTR_CBANK_PARAM_SIZE
	.align		4
.L_20:
        /*005c*/ 	.byte	0x03, 0x19
        /*005e*/ 	.short	0x000c


	//----- nvinfo : EIATTR_PARAM_CBANK
	.align		4
        /*0060*/ 	.byte	0x04, 0x0a
        /*0062*/ 	.short	(.L_22 - .L_21)
	.align		4
.L_21:
        /*0064*/ 	.word	index@(.nv.constant0._Z11print_arrayPii)
        /*0068*/ 	.short	0x0380
        /*006a*/ 	.short	0x000c


	//----- nvinfo : EIATTR_SW_WAR
	.align		4
.L_22:
        /*006c*/ 	.byte	0x04, 0x36
        /*006e*/ 	.short	(.L_24 - .L_23)
.L_23:
        /*0070*/ 	.word	0x00000008
.L_24:


//--------------------- .nv.callgraph             --------------------------
	.section	.nv.callgraph,"",@"SHT_CUDA_CALLGRAPH"
	.align	4
	.sectionentsize	8
	.align		4
        /*0000*/ 	.word	0x00000000
	.align		4
        /*0004*/ 	.word	0xffffffff
	.align		4
        /*0008*/ 	.word	index@(_Z11print_arrayPii)
	.align		4
        /*000c*/ 	.word	index@(vprintf)
	.align		4
        /*0010*/ 	.word	0x00000000
	.align		4
        /*0014*/ 	.word	0xfffffffe
	.align		4
        /*0018*/ 	.word	0x00000000
	.align		4
        /*001c*/ 	.word	0xfffffffd
	.align		4
        /*0020*/ 	.word	0x00000000
	.align		4
        /*0024*/ 	.word	0xfffffffc


//--------------------- .nv.constant4             --------------------------
	.section	.nv.constant4,"a",@progbits
	.align	8
	.align		8
.nv.constant4:
        /*0000*/ 	.dword	vprintf
	.align		8
        /*0008*/ 	.dword	$str


//--------------------- .text._Z11print_arrayPii  --------------------------
	.section	.text._Z11print_arrayPii,"ax",@progbits
	.align	128
        .global         _Z11print_arrayPii
        .type           _Z11print_arrayPii,@function
        .size           _Z11print_arrayPii,(.L_x_2 - _Z11print_arrayPii)
        .other          _Z11print_arrayPii,@"STO_CUDA_ENTRY STV_DEFAULT"
_Z11print_arrayPii:
.text._Z11print_arrayPii:
[----:B------:R-:W0:Y:S01]  /*0000*/  LDC R1, c[0x0][0x37c] ;  /* 0x0000df00ff017b82 */ /* 0x000e220000000800 */
[----:B------:R-:W1:Y:S01]  /*0010*/  S2R R8, SR_TID.X ;  /* 0x0000000000087919 */ /* 0x000e620000002100 */
[----:B------:R-:W2:Y:S01]  /*0020*/  LDCU UR5, c[0x0][0x2fc] ;  /* 0x00005f80ff0577ac */ /* 0x000ea20008000800 */
[----:B0-----:R-:W-:Y:S01]  /*0030*/  VIADD R1, R1, 0xfffffff0 ;  /* 0xfffffff001017836 */ /* 0x001fe20000000000 */
[----:B------:R-:W1:Y:S01]  /*0040*/  S2R R9, SR_CTAID.X ;  /* 0x0000000000097919 */ /* 0x000e620000002500 */
[----:B------:R-:W1:Y:S01]  /*0050*/  LDCU UR6, c[0x0][0x360] ;  /* 0x00006c00ff0677ac */ /* 0x000e620008000800 */
[----:B------:R-:W0:Y:S01]  /*0060*/  LDCU UR7, c[0x0][0x388] ;  /* 0x00007100ff0777ac */ /* 0x000e220008000800 */
[----:B------:R-:W3:Y:S02]  /*0070*/  LDCU UR4, c[0x0][0x2f8] ;  /* 0x00005f00ff0477ac */ /* 0x000ee40008000800 */
[----:B---3--:R-:W-:Y:S01]  /*0080*/  IADD3 R6, P1, PT, R1, UR4, RZ ;  /* 0x0000000401067c10 */ /* 0x008fe2000ff3e0ff */
[----:B-1----:R-:W-:-:S04]  /*0090*/  IMAD R10, R9, UR6, R8 ;  /* 0x00000006090a7c24 */ /* 0x002fc8000f8e0208 */
[----:B--2---:R-:W-:Y:S01]  /*00a0*/  IMAD.X R7, RZ, RZ, UR5, P1 ;  /* 0x00000005ff077e24 */ /* 0x004fe200088e06ff */
[----:B0-----:R-:W-:-:S13]  /*00b0*/  ISETP.GE.AND P0, PT, R10, UR7, PT ;  /* 0x000000070a007c0c */ /* 0x001fda000bf06270 */
[----:B------:R-:W-:Y:S05]  /*00c0*/  @P0 EXIT ;  /* 0x000000000000094d */ /* 0x000fea0003800000 */
[----:B------:R-:W0:Y:S01]  /*00d0*/  LDC.64 R2, c[0x0][0x380] ;  /* 0x0000e000ff027b82 */ /* 0x000e220000000a00 */
[----:B------:R-:W1:Y:S01]  /*00e0*/  LDCU.64 UR4, c[0x0][0x358] ;  /* 0x00006b00ff0477ac */ /* 0x000e620008000a00 */
[----:B0-----:R-:W-:-:S05]  /*00f0*/  IMAD.WIDE R2, R10, 0x4, R2 ;  /* 0x000000040a027825 */ /* 0x001fca00078e0202 */
[----:B-1----:R-:W2:Y:S01]  /*0100*/  LDG.E R11, desc[UR4][R2.64] ;  /* 0x00000004020b7981 */ /* 0x002ea2000c1e1900 */
[----:B------:R-:W-:Y:S01]  /*0110*/  MOV R0, 0x0 ;  /* 0x0000000000007802 */ /* 0x000fe20000000f00 */
[----:B------:R-:W0:Y:S03]  /*0120*/  LDCU.64 UR4, c[0x4][0x8] ;  /* 0x01000100ff0477ac */ /* 0x000e260008000a00 */
[----:B------:R1:W3:Y:S01]  /*0130*/  LDC.64 R12, c[0x4][R0] ;  /* 0x01000000000c7b82 */ /* 0x0002e20000000a00 */
[----:B0-----:R-:W-:Y:S01]  /*0140*/  MOV R4, UR4 ;  /* 0x0000000400047c02 */ /* 0x001fe20008000f00 */
[----:B------:R-:W-:Y:S01]  /*0150*/  IMAD.U32 R5, RZ, RZ, UR5 ;  /* 0x00000005ff057e24 */ /* 0x000fe2000f8e00ff */
[----:B--23--:R1:W-:Y:S06]  /*0160*/  STL.128 [R1], R8 ;  /* 0x0000000801007387 */ /* 0x00c3ec0000100c00 */
[----:B------:R-:W-:-:S07]  /*0170*/  LEPC R20, `(.L_x_0) ;  /* 0x000000001014794e */ /* 0x000fce0000000000 */
[----:B-1----:R-:W-:Y:S05]  /*0180*/  CALL.ABS.NOINC R12 ;  /* 0x000000000c007343 */ /* 0x002fea0003c00000 */
.L_x_0:
[----:B------:R-:W-:Y:S05]  /*0190*/  EXIT ;  /* 0x000000000000794d */ /* 0x000fea0003800000 */
.L_x_1:
[----:B------:R-:W-:-:S00]  /*01a0*/  BRA `(.L_x_1) ;  /* 0xfffffffc00fc7947 */ /* 0x000fc0000383ffff */
[----:B------:R-:W-:-:S00]  /*01b0*/  NOP ;  /* 0x0000000000007918 */ /* 0x000fc00000000000 */
        /* <DEDUP_REMOVED lines=12> */
.L_x_2:


//--------------------- .nv.global.init           --------------------------
	.section	.nv.global.init,"aw",@progbits
.nv.global.init:
	.type		$str,@object
	.size		$str,(.L_0 - $str)
$str:
        /*0000*/ 	.byte	0x74, 0x68, 0x72, 0x65, 0x61, 0x64, 0x20, 0x25, 0x64, 0x2c, 0x20, 0x62, 0x6c, 0x6f, 0x63, 0x6b
        /*0010*/ 	.byte	0x20, 0x25, 0x64, 0x2c, 0x20, 0x69, 0x6e, 0x64, 0x65, 0x78, 0x20, 0x25, 0x64, 0x2c, 0x20, 0x76
        /*0020*/ 	.byte	0x61, 0x6c, 0x75, 0x65, 0x20, 0x25, 0x64, 0x0a, 0x00
.L_0:


//--------------------- .nv.shared.reserved.0     --------------------------
	.section	.nv.shared.reserved.0,"aw",@nobits
	.weak		__nv_reservedSMEM_offset_0_alias
	.size		__nv_reservedSMEM_offset_0_alias, 0, 64
	.other		__nv_reservedSMEM_offset_0_alias,@"STO_CUDA_RESERVED_SHARED STV_DEFAULT"
__nv_reservedSMEM_offset_0_alias:
	.zero		0
	.zero		64


//--------------------- .nv.constant0._Z11print_arrayPii --------------------------
	.section	.nv.constant0._Z11print_arrayPii,"a",@progbits
	.sectionflags	@""
	.align	4
.nv.constant0._Z11print_arrayPii:
	.zero		908


//--------------------- SYMBOLS --------------------------

	.type		.nv.reservedSmem.offset0,@object
	.size		.nv.reservedSmem.offset0,0x4
	.type		vprintf,@function
